	.headerflags	@"EF_CUDA_TEXMODE_UNIFIED EF_CUDA_64BIT_ADDRESS EF_CUDA_ACCELERATORS EF_CUDA_SM90 EF_CUDA_VIRTUAL_SM(EF_CUDA_SM90)"
	.elftype	@"ET_EXEC"


//--------------------- .nv.info                  --------------------------
	.section	.nv.info,"",@"SHT_CUDA_INFO"
	.align	4


	//----- nvinfo : EIATTR_REGCOUNT
	.align		4
        /*0000*/ 	.byte	0x04, 0x2f
        /*0002*/ 	.short	(.L_1 - .L_0)
	.align		4
.L_0:
        /*0004*/ 	.word	index@(triton_poi_fused_add_div_hardtanh_mul_0)
        /*0008*/ 	.word	0x0000000e


	//----- nvinfo : EIATTR_MIN_STACK_SIZE
	.align		4
.L_1:
        /*000c*/ 	.byte	0x04, 0x12
        /*000e*/ 	.short	(.L_3 - .L_2)
	.align		4
.L_2:
        /*0010*/ 	.word	index@(triton_poi_fused_add_div_hardtanh_mul_0)
        /*0014*/ 	.word	0x00000000


	//----- nvinfo : EIATTR_FRAME_SIZE
	.align		4
.L_3:
        /*0018*/ 	.byte	0x04, 0x11
        /*001a*/ 	.short	(.L_5 - .L_4)
	.align		4
.L_4:
        /*001c*/ 	.word	index@(triton_poi_fused_add_div_hardtanh_mul_0)
        /*0020*/ 	.word	0x00000000


	//----- nvinfo : EIATTR_MIN_STACK_SIZE
	.align		4
.L_5:
        /*0024*/ 	.byte	0x04, 0x12
        /*0026*/ 	.short	(.L_7 - .L_6)
	.align		4
.L_6:
        /*0028*/ 	.word	index@(triton_poi_fused_add_div_hardtanh_mul_0)
        /*002c*/ 	.word	0x00000000
.L_7:


//--------------------- .nv.info.triton_poi_fused_add_div_hardtanh_mul_0 --------------------------
	.section	.nv.info.triton_poi_fused_add_div_hardtanh_mul_0,"",@"SHT_CUDA_INFO"
	.sectionflags	@""
	.align	4


	//----- nvinfo : EIATTR_CUDA_API_VERSION
	.align		4
        /*0000*/ 	.byte	0x04, 0x37
        /*0002*/ 	.short	(.L_9 - .L_8)
.L_8:
        /*0004*/ 	.word	0x0000007c


	//----- nvinfo : EIATTR_KPARAM_INFO
	.align		4
.L_9:
        /*0008*/ 	.byte	0x04, 0x17
        /*000a*/ 	.short	(.L_11 - .L_10)
.L_10:
        /*000c*/ 	.word	0x00000000
        /*0010*/ 	.short	0x0002
        /*0012*/ 	.short	0x0010
        /*0014*/ 	.byte	0x00, 0xf0, 0x11, 0x00


	//----- nvinfo : EIATTR_KPARAM_INFO
	.align		4
.L_11:
        /*0018*/ 	.byte	0x04, 0x17
        /*001a*/ 	.short	(.L_13 - .L_12)
.L_12:
        /*001c*/ 	.word	0x00000000
        /*0020*/ 	.short	0x0001
        /*0022*/ 	.short	0x0008
        /*0024*/ 	.byte	0x00, 0xf4, 0x21, 0x00


	//----- nvinfo : EIATTR_KPARAM_INFO
	.align		4
.L_13:
        /*0028*/ 	.byte	0x04, 0x17
        /*002a*/ 	.short	(.L_15 - .L_14)
.L_14:
        /*002c*/ 	.word	0x00000000
        /*0030*/ 	.short	0x0000
        /*0032*/ 	.short	0x0000
        /*0034*/ 	.byte	0x00, 0xf4, 0x21, 0x00


	//----- nvinfo : EIATTR_SPARSE_MMA_MASK
	.align		4
.L_15:
        /*0038*/ 	.byte	0x03, 0x50
        /*003a*/ 	.short	0x0000


	//----- nvinfo : EIATTR_MAXREG_COUNT
	.align		4
        /*003c*/ 	.byte	0x03, 0x1b
        /*003e*/ 	.short	0x00ff


	//----- nvinfo : EIATTR_EXIT_INSTR_OFFSETS
	.align		4
        /*0040*/ 	.byte	0x04, 0x1c
        /*0042*/ 	.short	(.L_17 - .L_16)


	//   ....[0]....
.L_16:
        /*0044*/ 	.word	0x000001d0


	//   ....[1]....
        /*0048*/ 	.word	0x000001f0


	//----- nvinfo : EIATTR_REQNTID
	.align		4
.L_17:
        /*004c*/ 	.byte	0x04, 0x10
        /*004e*/ 	.short	(.L_19 - .L_18)
.L_18:
        /*0050*/ 	.word	0x00000080
        /*0054*/ 	.word	0x00000001
        /*0058*/ 	.word	0x00000001


	//----- nvinfo : EIATTR_CBANK_PARAM_SIZE
	.align		4
.L_19:
        /*005c*/ 	.byte	0x03, 0x19
        /*005e*/ 	.short	0x0014


	//----- nvinfo : EIATTR_PARAM_CBANK
	.align		4
        /*0060*/ 	.byte	0x04, 0x0a
        /*0062*/ 	.short	(.L_21 - .L_20)
	.align		4
.L_20:
        /*0064*/ 	.word	index@(.nv.constant0.triton_poi_fused_add_div_hardtanh_mul_0)
        /*0068*/ 	.short	0x0210
        /*006a*/ 	.short	0x0014


	//----- nvinfo : EIATTR_SW_WAR
	.align		4
.L_21:
        /*006c*/ 	.byte	0x04, 0x36
        /*006e*/ 	.short	(.L_23 - .L_22)
.L_22:
        /*0070*/ 	.word	0x00000008
.L_23:


//--------------------- .nv.callgraph             --------------------------
	.section	.nv.callgraph,"",@"SHT_CUDA_CALLGRAPH"
	.align	4
	.sectionentsize	8
	.align		4
        /*0000*/ 	.word	0x00000000
	.align		4
        /*0004*/ 	.word	0xffffffff
	.align		4
        /*0008*/ 	.word	0x00000000
	.align		4
        /*000c*/ 	.word	0xfffffffe
	.align		4
        /*0010*/ 	.word	0x00000000
	.align		4
        /*0014*/ 	.word	0xfffffffd
	.align		4
        /*0018*/ 	.word	0x00000000
	.align		4
        /*001c*/ 	.word	0xfffffffc


//--------------------- .text.triton_poi_fused_add_div_hardtanh_mul_0 --------------------------
	.section	.text.triton_poi_fused_add_div_hardtanh_mul_0,"ax",@progbits
	.align	128
        .global         triton_poi_fused_add_div_hardtanh_mul_0
        .type           triton_poi_fused_add_div_hardtanh_mul_0,@function
        .size           triton_poi_fused_add_div_hardtanh_mul_0,(.L_x_1 - triton_poi_fused_add_div_hardtanh_mul_0)
        .other          triton_poi_fused_add_div_hardtanh_mul_0,@"STO_CUDA_ENTRY STV_DEFAULT"
triton_poi_fused_add_div_hardtanh_mul_0:
.text.triton_poi_fused_add_div_hardtanh_mul_0:
[----:B------:R-:W0:Y:S02]  /*0000*/  LDC R1, c[0x0][0x28] ;  /* 0x00000a00ff017b82 */ /* 0x000e240000000800 */
[----:B------:R-:W1:Y:S01]  /*0010*/  S2R R0, SR_TID.X ;  /* 0x0000000000007919 */ /* 0x000e620000002100 */
[----:B------:R-:W2:Y:S01]  /*0020*/  LDC.64 R2, c[0x0][0x210] ;  /* 0x00008400ff027b82 */ /* 0x000ea20000000a00 */
[----:B------:R-:W-:Y:S01]  /*0030*/  CS2R R8, SRZ ;  /* 0x0000000000087805 */ /* 0x000fe2000001ff00 */
[----:B------:R-:W-:Y:S01]  /*0040*/  ULDC.64 UR4, c[0x0][0x208] ;  /* 0x0000820000047ab9 */ /* 0x000fe20000000a00 */
[----:B------:R-:W3:Y:S05]  /*0050*/  S2R R7, SR_CTAID.X ;  /* 0x0000000000077919 */ /* 0x000eea0000002500 */
[----:B------:R-:W4:Y:S01]  /*0060*/  LDC.64 R4, c[0x0][0x218] ;  /* 0x00008600ff047b82 */ /* 0x000f220000000a00 */
[----:B-1----:R-:W-:-:S05]  /*0070*/  IMAD.SHL.U32 R0, R0, 0x2, RZ ;  /* 0x0000000200007824 */ /* 0x002fca00078e00ff */
[----:B------:R-:W-:-:S05]  /*0080*/  LOP3.LUT R0, R0, 0xfe, RZ, 0xc0, !PT ;  /* 0x000000fe00007812 */ /* 0x000fca00078ec0ff */
[----:B---3--:R-:W-:-:S04]  /*0090*/  IMAD R7, R7, 0x100, R0 ;  /* 0x0000010007077824 */ /* 0x008fc800078e0200 */
[C---:B--2---:R-:W-:Y:S01]  /*00a0*/  IMAD.WIDE R2, R7.reuse, 0x4, R2 ;  /* 0x0000000407027825 */ /* 0x044fe200078e0202 */
[----:B------:R-:W-:-:S13]  /*00b0*/  ISETP.GE.AND P0, PT, R7, 0x100, PT ;  /* 0x000001000700780c */ /* 0x000fda0003f06270 */
[----:B------:R4:W2:Y:S01]  /*00c0*/  @!P0 LDG.E.64 R8, desc[UR4][R2.64] ;  /* 0x0000000402088981 */ /* 0x0008a2000c1e1b00 */
[----:B------:R-:W-:Y:S02]  /*00d0*/  IMAD.MOV.U32 R0, RZ, RZ, 0x3f99999a ;  /* 0x3f99999aff007424 */ /* 0x000fe400078e00ff */
[----:B----4-:R-:W-:-:S04]  /*00e0*/  IMAD.WIDE R2, R7, 0x4, R4 ;  /* 0x0000000407027825 */ /* 0x010fc800078e0204 */
[-C--:B--2---:R-:W-:Y:S01]  /*00f0*/  FFMA R8, R8, R0.reuse, 3 ;  /* 0x4040000008087423 */ /* 0x084fe20000000000 */
[----:B------:R-:W-:-:S04]  /*0100*/  FFMA R9, R9, R0, 3 ;  /* 0x4040000009097423 */ /* 0x000fc80000000000 */
[C---:B------:R-:W-:Y:S02]  /*0110*/  FSETP.GTU.AND P1, PT, R8.reuse, RZ, PT ;  /* 0x000000ff0800720b */ /* 0x040fe40003f2c000 */
[C---:B------:R-:W-:Y:S02]  /*0120*/  FSETP.GTU.AND P2, PT, R9.reuse, RZ, PT ;  /* 0x000000ff0900720b */ /* 0x040fe40003f4c000 */
[----:B------:R-:W-:Y:S02]  /*0130*/  FSEL R8, R8, RZ, P1 ;  /* 0x000000ff08087208 */ /* 0x000fe40000800000 */
[----:B------:R-:W-:Y:S02]  /*0140*/  FSEL R9, R9, RZ, P2 ;  /* 0x000000ff09097208 */ /* 0x000fe40001000000 */
[C---:B------:R-:W-:Y:S01]  /*0150*/  FSETP.GEU.AND P3, PT, R8.reuse, 6, PT ;  /* 0x40c000000800780b */ /* 0x040fe20003f6e000 */
[C---:B------:R-:W-:Y:S01]  /*0160*/  FMUL R10, R8.reuse, 0.16666667163372039795 ;  /* 0x3e2aaaab080a7820 */ /* 0x040fe20000400000 */
[C---:B------:R-:W-:Y:S01]  /*0170*/  FSETP.GEU.AND P4, PT, R9.reuse, 6, PT ;  /* 0x40c000000900780b */ /* 0x040fe20003f8e000 */
[----:B------:R-:W-:Y:S01]  /*0180*/  FMUL R11, R9, 0.16666667163372039795 ;  /* 0x3e2aaaab090b7820 */ /* 0x000fe20000400000 */
[----:B------:R-:W-:-:S02]  /*0190*/  FSETP.NAN.AND P1, PT, R8, R8, PT ;  /* 0x000000080800720b */ /* 0x000fc40003f28000 */
[----:B------:R-:W-:-:S07]  /*01a0*/  FSETP.NAN.AND P2, PT, R9, R9, PT ;  /* 0x000000090900720b */ /* 0x000fce0003f48000 */
[----:B------:R-:W-:Y:S02]  /*01b0*/  @P3 SEL R10, R10, 0x3f800000, P1 ;  /* 0x3f8000000a0a3807 */ /* 0x000fe40000800000 */
[----:B------:R-:W-:Y:S01]  /*01c0*/  @P4 SEL R11, R11, 0x3f800000, P2 ;  /* 0x3f8000000b0b4807 */ /* 0x000fe20001000000 */
[----:B------:R-:W-:Y:S06]  /*01d0*/  @P0 EXIT ;  /* 0x000000000000094d */ /* 0x000fec0003800000 */
[----:B------:R-:W-:Y:S01]  /*01e0*/  STG.E.64 desc[UR4][R2.64], R10 ;  /* 0x0000000a02007986 */ /* 0x000fe2000c101b04 */
[----:B------:R-:W-:Y:S05]  /*01f0*/  EXIT ;  /* 0x000000000000794d */ /* 0x000fea0003800000 */
.L_x_0:
[----:B------:R-:W-:-:S00]  /*0200*/  BRA `(.L_x_0) ;  /* 0xfffffffc00fc7947 */ /* 0x000fc0000383ffff */
[----:B------:R-:W-:-:S00]  /*0210*/  NOP ;  /* 0x0000000000007918 */ /* 0x000fc00000000000 */
        /* <DEDUP_REMOVED lines=14> */
.L_x_1:


//--------------------- .nv.constant0.triton_poi_fused_add_div_hardtanh_mul_0 --------------------------
	.section	.nv.constant0.triton_poi_fused_add_div_hardtanh_mul_0,"a",@progbits
	.sectionflags	@""
	.align	4
.nv.constant0.triton_poi_fused_add_div_hardtanh_mul_0:
	.zero		548
